	.headerflags	@"EF_CUDA_TEXMODE_UNIFIED EF_CUDA_64BIT_ADDRESS EF_CUDA_ACCELERATORS EF_CUDA_SM90 EF_CUDA_VIRTUAL_SM(EF_CUDA_SM90)"
	.elftype	@"ET_EXEC"


//--------------------- .nv.info                  --------------------------
	.section	.nv.info,"",@"SHT_CUDA_INFO"
	.align	4


	//----- nvinfo : EIATTR_REGCOUNT
	.align		4
        /*0000*/ 	.byte	0x04, 0x2f
        /*0002*/ 	.short	(.L_1 - .L_0)
	.align		4
.L_0:
        /*0004*/ 	.word	index@(triton_poi_fused__safe_softmax_7)
        /*0008*/ 	.word	0x0000001a


	//----- nvinfo : EIATTR_MIN_STACK_SIZE
	.align		4
.L_1:
        /*000c*/ 	.byte	0x04, 0x12
        /*000e*/ 	.short	(.L_3 - .L_2)
	.align		4
.L_2:
        /*0010*/ 	.word	index@(triton_poi_fused__safe_softmax_7)
        /*0014*/ 	.word	0x00000000


	//----- nvinfo : EIATTR_FRAME_SIZE
	.align		4
.L_3:
        /*0018*/ 	.byte	0x04, 0x11
        /*001a*/ 	.short	(.L_5 - .L_4)
	.align		4
.L_4:
        /*001c*/ 	.word	index@(triton_poi_fused__safe_softmax_7)
        /*0020*/ 	.word	0x00000000


	//----- nvinfo : EIATTR_MIN_STACK_SIZE
	.align		4
.L_5:
        /*0024*/ 	.byte	0x04, 0x12
        /*0026*/ 	.short	(.L_7 - .L_6)
	.align		4
.L_6:
        /*0028*/ 	.word	index@(triton_poi_fused__safe_softmax_7)
        /*002c*/ 	.word	0x00000000
.L_7:


//--------------------- .nv.info.triton_poi_fused__safe_softmax_7 --------------------------
	.section	.nv.info.triton_poi_fused__safe_softmax_7,"",@"SHT_CUDA_INFO"
	.sectionflags	@""
	.align	4


	//----- nvinfo : EIATTR_CUDA_API_VERSION
	.align		4
        /*0000*/ 	.byte	0x04, 0x37
        /*0002*/ 	.short	(.L_9 - .L_8)
.L_8:
        /*0004*/ 	.word	0x0000007c


	//----- nvinfo : EIATTR_KPARAM_INFO
	.align		4
.L_9:
        /*0008*/ 	.byte	0x04, 0x17
        /*000a*/ 	.short	(.L_11 - .L_10)
.L_10:
        /*000c*/ 	.word	0x00000000
        /*0010*/ 	.short	0x0003
        /*0012*/ 	.short	0x0018
        /*0014*/ 	.byte	0x00, 0xf0, 0x11, 0x00


	//----- nvinfo : EIATTR_KPARAM_INFO
	.align		4
.L_11:
        /*0018*/ 	.byte	0x04, 0x17
        /*001a*/ 	.short	(.L_13 - .L_12)
.L_12:
        /*001c*/ 	.word	0x00000000
        /*0020*/ 	.short	0x0002
        /*0022*/ 	.short	0x0010
        /*0024*/ 	.byte	0x00, 0xf4, 0x21, 0x00


	//----- nvinfo : EIATTR_KPARAM_INFO
	.align		4
.L_13:
        /*0028*/ 	.byte	0x04, 0x17
        /*002a*/ 	.short	(.L_15 - .L_14)
.L_14:
        /*002c*/ 	.word	0x00000000
        /*0030*/ 	.short	0x0001
        /*0032*/ 	.short	0x0008
        /*0034*/ 	.byte	0x00, 0xf4, 0x21, 0x00


	//----- nvinfo : EIATTR_KPARAM_INFO
	.align		4
.L_15:
        /*0038*/ 	.byte	0x04, 0x17
        /*003a*/ 	.short	(.L_17 - .L_16)
.L_16:
        /*003c*/ 	.word	0x00000000
        /*0040*/ 	.short	0x0000
        /*0042*/ 	.short	0x0000
        /*0044*/ 	.byte	0x00, 0xf4, 0x21, 0x00


	//----- nvinfo : EIATTR_SPARSE_MMA_MASK
	.align		4
.L_17:
        /*0048*/ 	.byte	0x03, 0x50
        /*004a*/ 	.short	0x0000


	//----- nvinfo : EIATTR_MAXREG_COUNT
	.align		4
        /*004c*/ 	.byte	0x03, 0x1b
        /*004e*/ 	.short	0x00ff


	//----- nvinfo : EIATTR_EXIT_INSTR_OFFSETS
	.align		4
        /*0050*/ 	.byte	0x04, 0x1c
        /*0052*/ 	.short	(.L_19 - .L_18)


	//   ....[0]....
.L_18:
        /*0054*/ 	.word	0x000005e0


	//   ....[1]....
        /*0058*/ 	.word	0x00000600


	//----- nvinfo : EIATTR_REQNTID
	.align		4
.L_19:
        /*005c*/ 	.byte	0x04, 0x10
        /*005e*/ 	.short	(.L_21 - .L_20)
.L_20:
        /*0060*/ 	.word	0x00000080
        /*0064*/ 	.word	0x00000001
        /*0068*/ 	.word	0x00000001


	//----- nvinfo : EIATTR_CBANK_PARAM_SIZE
	.align		4
.L_21:
        /*006c*/ 	.byte	0x03, 0x19
        /*006e*/ 	.short	0x001c


	//----- nvinfo : EIATTR_PARAM_CBANK
	.align		4
        /*0070*/ 	.byte	0x04, 0x0a
        /*0072*/ 	.short	(.L_23 - .L_22)
	.align		4
.L_22:
        /*0074*/ 	.word	index@(.nv.constant0.triton_poi_fused__safe_softmax_7)
        /*0078*/ 	.short	0x0210
        /*007a*/ 	.short	0x001c


	//----- nvinfo : EIATTR_SW_WAR
	.align		4
.L_23:
        /*007c*/ 	.byte	0x04, 0x36
        /*007e*/ 	.short	(.L_25 - .L_24)
.L_24:
        /*0080*/ 	.word	0x00000008
.L_25:


//--------------------- .nv.callgraph             --------------------------
	.section	.nv.callgraph,"",@"SHT_CUDA_CALLGRAPH"
	.align	4
	.sectionentsize	8
	.align		4
        /*0000*/ 	.word	0x00000000
	.align		4
        /*0004*/ 	.word	0xffffffff
	.align		4
        /*0008*/ 	.word	0x00000000
	.align		4
        /*000c*/ 	.word	0xfffffffe
	.align		4
        /*0010*/ 	.word	0x00000000
	.align		4
        /*0014*/ 	.word	0xfffffffd
	.align		4
        /*0018*/ 	.word	0x00000000
	.align		4
        /*001c*/ 	.word	0xfffffffc


//--------------------- .text.triton_poi_fused__safe_softmax_7 --------------------------
	.section	.text.triton_poi_fused__safe_softmax_7,"ax",@progbits
	.align	128
        .global         triton_poi_fused__safe_softmax_7
        .type           triton_poi_fused__safe_softmax_7,@function
        .size           triton_poi_fused__safe_softmax_7,(.L_x_1 - triton_poi_fused__safe_softmax_7)
        .other          triton_poi_fused__safe_softmax_7,@"STO_CUDA_ENTRY STV_DEFAULT"
triton_poi_fused__safe_softmax_7:
.text.triton_poi_fused__safe_softmax_7:
[----:B------:R-:W0:Y:S01]  /*0000*/  LDC R1, c[0x0][0x28] ;  /* 0x00000a00ff017b82 */ /* 0x000e220000000800 */
[----:B------:R-:W1:Y:S07]  /*0010*/  S2R R0, SR_TID.X ;  /* 0x0000000000007919 */ /* 0x000e6e0000002100 */
[----:B------:R-:W2:Y:S01]  /*0020*/  LDC.64 R2, c[0x0][0x218] ;  /* 0x00008600ff027b82 */ /* 0x000ea20000000a00 */
[----:B------:R-:W-:Y:S01]  /*0030*/  CS2R R10, SRZ ;  /* 0x00000000000a7805 */ /* 0x000fe2000001ff00 */
[----:B------:R-:W3:Y:S06]  /*0040*/  S2R R9, SR_CTAID.X ;  /* 0x0000000000097919 */ /* 0x000eec0000002500 */
[----:B------:R-:W4:Y:S01]  /*0050*/  LDC.64 R6, c[0x0][0x210] ;  /* 0x00008400ff067b82 */ /* 0x000f220000000a00 */
[----:B------:R-:W-:Y:S01]  /*0060*/  ULDC.64 UR4, c[0x0][0x208] ;  /* 0x0000820000047ab9 */ /* 0x000fe20000000a00 */
[----:B------:R-:W-:-:S02]  /*0070*/  IMAD.MOV.U32 R8, RZ, RZ, RZ ;  /* 0x000000ffff087224 */ /* 0x000fc400078e00ff */
[----:B-1----:R-:W-:Y:S01]  /*0080*/  IMAD.SHL.U32 R0, R0, 0x2, RZ ;  /* 0x0000000200007824 */ /* 0x002fe200078e00ff */
[----:B---3--:R-:W-:-:S04]  /*0090*/  SHF.R.S32.HI R4, RZ, 0x17, R9 ;  /* 0x00000017ff047819 */ /* 0x008fc80000011409 */
[----:B------:R-:W-:Y:S02]  /*00a0*/  LOP3.LUT R0, R0, 0xfe, RZ, 0xc0, !PT ;  /* 0x000000fe00007812 */ /* 0x000fe400078ec0ff */
[----:B------:R-:W-:-:S03]  /*00b0*/  SGXT R4, R4, 0x1 ;  /* 0x000000010404781a */ /* 0x000fc60000000200 */
[----:B------:R-:W-:Y:S01]  /*00c0*/  IMAD R9, R9, 0x100, R0 ;  /* 0x0000010009097824 */ /* 0x000fe200078e0200 */
[----:B------:R-:W-:Y:S01]  /*00d0*/  CS2R R12, SRZ ;  /* 0x00000000000c7805 */ /* 0x000fe2000001ff00 */
[----:B------:R-:W-:-:S03]  /*00e0*/  IMAD.MOV.U32 R0, RZ, RZ, RZ ;  /* 0x000000ffff007224 */ /* 0x000fc600078e00ff */
[----:B------:R-:W-:Y:S02]  /*00f0*/  LEA.HI R4, R4, R9, RZ, 0x2 ;  /* 0x0000000904047211 */ /* 0x000fe400078f10ff */
[----:B------:R-:W-:Y:S02]  /*0100*/  ISETP.GE.AND P0, PT, R9, 0x100, PT ;  /* 0x000001000900780c */ /* 0x000fe40003f06270 */
[----:B------:R-:W-:Y:S02]  /*0110*/  LOP3.LUT R17, R4, 0xfffffffc, RZ, 0xc0, !PT ;  /* 0xfffffffc04117812 */ /* 0x000fe400078ec0ff */
[----:B------:R-:W-:-:S03]  /*0120*/  CS2R R14, SRZ ;  /* 0x00000000000e7805 */ /* 0x000fc6000001ff00 */
[----:B--2---:R-:W-:-:S06]  /*0130*/  IMAD.WIDE R4, R17, 0x4, R2 ;  /* 0x0000000411047825 */ /* 0x004fcc00078e0202 */
[----:B------:R-:W2:Y:S04]  /*0140*/  @!P0 LDG.E.EL R10, desc[UR4][R4.64] ;  /* 0x00000004040a8981 */ /* 0x000ea8000c2e1900 */
[----:B------:R-:W2:Y:S04]  /*0150*/  @!P0 LDG.E.EL R13, desc[UR4][R4.64+0x4] ;  /* 0x00000404040d8981 */ /* 0x000ea8000c2e1900 */
[----:B------:R-:W3:Y:S04]  /*0160*/  @!P0 LDG.E.EL R0, desc[UR4][R4.64] ;  /* 0x0000000404008981 */ /* 0x000ee8000c2e1900 */
[----:B------:R-:W3:Y:S01]  /*0170*/  @!P0 LDG.E.EL R11, desc[UR4][R4.64+0x4] ;  /* 0x00000404040b8981 */ /* 0x000ee2000c2e1900 */
[----:B------:R-:W-:-:S03]  /*0180*/  CS2R R20, SRZ ;  /* 0x0000000000147805 */ /* 0x000fc6000001ff00 */
[----:B------:R-:W5:Y:S01]  /*0190*/  @!P0 LDG.E.EL R14, desc[UR4][R4.64+0x8] ;  /* 0x00000804040e8981 */ /* 0x000f62000c2e1900 */
[----:B----4-:R-:W-:-:S03]  /*01a0*/  IMAD.WIDE R6, R17, 0x4, R6 ;  /* 0x0000000411067825 */ /* 0x010fc600078e0206 */
[----:B------:R-:W4:Y:S04]  /*01b0*/  @!P0 LDG.E.EL R8, desc[UR4][R4.64+0x8] ;  /* 0x0000080404088981 */ /* 0x000f28000c2e1900 */
[----:B------:R-:W4:Y:S04]  /*01c0*/  @!P0 LDG.E.EL R15, desc[UR4][R4.64+0xc] ;  /* 0x00000c04040f8981 */ /* 0x000f28000c2e1900 */
[----:B------:R1:W4:Y:S01]  /*01d0*/  @!P0 LDG.E.EL R12, desc[UR4][R4.64+0xc] ;  /* 0x00000c04040c8981 */ /* 0x000322000c2e1900 */
[----:B------:R-:W-:-:S03]  /*01e0*/  CS2R R22, SRZ ;  /* 0x0000000000167805 */ /* 0x000fc6000001ff00 */
[----:B------:R-:W4:Y:S04]  /*01f0*/  @!P0 LDG.E.EL R21, desc[UR4][R6.64+0x8] ;  /* 0x0000080406158981 */ /* 0x000f28000c2e1900 */
[----:B------:R-:W4:Y:S01]  /*0200*/  @!P0 LDG.E.EL R23, desc[UR4][R6.64+0xc] ;  /* 0x00000c0406178981 */ /* 0x000f22000c2e1900 */
[----:B------:R-:W-:-:S03]  /*0210*/  CS2R R18, SRZ ;  /* 0x0000000000127805 */ /* 0x000fc6000001ff00 */
[----:B------:R-:W4:Y:S04]  /*0220*/  @!P0 LDG.E.EL R22, desc[UR4][R6.64] ;  /* 0x0000000406168981 */ /* 0x000f28000c2e1900 */
[----:B------:R-:W4:Y:S04]  /*0230*/  @!P0 LDG.E.EL R20, desc[UR4][R6.64+0x4] ;  /* 0x0000040406148981 */ /* 0x000f28000c2e1900 */
[----:B------:R-:W4:Y:S04]  /*0240*/  @!P0 LDG.E.EL R19, desc[UR4][R6.64] ;  /* 0x0000000406138981 */ /* 0x000f28000c2e1900 */
[----:B------:R-:W4:Y:S01]  /*0250*/  @!P0 LDG.E.EL R18, desc[UR4][R6.64+0x4] ;  /* 0x0000040406128981 */ /* 0x000f22000c2e1900 */
[----:B------:R-:W-:-:S02]  /*0260*/  CS2R R16, SRZ ;  /* 0x0000000000107805 */ /* 0x000fc4000001ff00 */
[----:B-1----:R-:W-:Y:S01]  /*0270*/  CS2R R4, SRZ ;  /* 0x0000000000047805 */ /* 0x002fe2000001ff00 */
[----:B------:R-:W-:-:S03]  /*0280*/  IMAD.WIDE R2, R9, 0x4, R2 ;  /* 0x0000000409027825 */ /* 0x000fc600078e0202 */
[----:B------:R-:W4:Y:S04]  /*0290*/  @!P0 LDG.E.EL R17, desc[UR4][R6.64+0x8] ;  /* 0x0000080406118981 */ /* 0x000f28000c2e1900 */
[----:B------:R-:W4:Y:S04]  /*02a0*/  @!P0 LDG.E.EL R16, desc[UR4][R6.64+0xc] ;  /* 0x00000c0406108981 */ /* 0x000f28000c2e1900 */
[----:B------:R1:W4:Y:S02]  /*02b0*/  @!P0 LDG.E.64 R4, desc[UR4][R2.64] ;  /* 0x0000000402048981 */ /* 0x000324000c1e1b00 */
[----:B-1----:R-:W1:Y:S02]  /*02c0*/  LDC.64 R2, c[0x0][0x220] ;  /* 0x00008800ff027b82 */ /* 0x002e640000000a00 */
[----:B-1----:R-:W-:-:S04]  /*02d0*/  IMAD.WIDE R2, R9, 0x4, R2 ;  /* 0x0000000409027825 */ /* 0x002fc800078e0202 */
[----:B--2---:R-:W-:Y:S01]  /*02e0*/  FADD R13, R13, R10 ;  /* 0x0000000a0d0d7221 */ /* 0x004fe20000000000 */
[----:B---3--:R-:W-:-:S03]  /*02f0*/  FADD R11, R11, R0 ;  /* 0x000000000b0b7221 */ /* 0x008fc60000000000 */
[----:B-----5:R-:W-:Y:S01]  /*0300*/  FADD R14, R13, R14 ;  /* 0x0000000e0d0e7221 */ /* 0x020fe20000000000 */
[----:B----4-:R-:W-:-:S03]  /*0310*/  FADD R11, R11, R8 ;  /* 0x000000080b0b7221 */ /* 0x010fc60000000000 */
[----:B------:R-:W-:Y:S01]  /*0320*/  FADD R14, R14, R15 ;  /* 0x0000000f0e0e7221 */ /* 0x000fe20000000000 */
[----:B------:R-:W-:-:S04]  /*0330*/  FADD R12, R11, R12 ;  /* 0x0000000c0b0c7221 */ /* 0x000fc80000000000 */
[----:B------:R-:W-:Y:S02]  /*0340*/  FSETP.GT.AND P2, PT, |R14|, 8.50705917302346158658e+37, PT ;  /* 0x7e8000000e00780b */ /* 0x000fe40003f44200 */
[----:B------:R-:W-:Y:S02]  /*0350*/  FSETP.NEU.AND P4, PT, R21, -INF , PT ;  /* 0xff8000001500780b */ /* 0x000fe40003f8d000 */
[----:B------:R-:W-:Y:S02]  /*0360*/  FSETP.GT.AND P3, PT, |R12|, 8.50705917302346158658e+37, PT ;  /* 0x7e8000000c00780b */ /* 0x000fe40003f64200 */
[----:B------:R-:W-:Y:S02]  /*0370*/  SEL R0, RZ, 0x4, !P4 ;  /* 0x00000004ff007807 */ /* 0x000fe40006000000 */
[----:B------:R-:W-:Y:S02]  /*0380*/  FSETP.GEU.AND P4, PT, |R14|, 1.175494350822287508e-38, PT ;  /* 0x008000000e00780b */ /* 0x000fe40003f8e200 */
[----:B------:R-:W-:-:S02]  /*0390*/  FSETP.GEU.AND P1, PT, |R12|, 1.175494350822287508e-38, PT ;  /* 0x008000000c00780b */ /* 0x000fc40003f2e200 */
[----:B------:R-:W-:Y:S01]  /*03a0*/  FSETP.NEU.AND P5, PT, R23, -INF , PT ;  /* 0xff8000001700780b */ /* 0x000fe20003fad000 */
[----:B------:R-:W-:Y:S01]  /*03b0*/  @P2 FMUL R14, R14, 0.25 ;  /* 0x3e8000000e0e2820 */ /* 0x000fe20000400000 */
[----:B------:R-:W-:Y:S02]  /*03c0*/  FSETP.NEU.AND P6, PT, R22, -INF , PT ;  /* 0xff8000001600780b */ /* 0x000fe40003fcd000 */
[----:B0-----:R-:W-:Y:S02]  /*03d0*/  SEL R7, RZ, 0x7fff8, !P5 ;  /* 0x0007fff8ff077807 */ /* 0x001fe40006800000 */
[----:B------:R-:W-:Y:S01]  /*03e0*/  FSETP.NEU.AND P5, PT, R20, -INF , PT ;  /* 0xff8000001400780b */ /* 0x000fe20003fad000 */
[----:B------:R-:W-:Y:S01]  /*03f0*/  @P3 FMUL R12, R12, 0.25 ;  /* 0x3e8000000c0c3820 */ /* 0x000fe20000400000 */
[----:B------:R-:W-:Y:S01]  /*0400*/  SEL R6, RZ, 0x1, !P6 ;  /* 0x00000001ff067807 */ /* 0x000fe20007000000 */
[----:B------:R-:W-:Y:S01]  /*0410*/  @!P4 FMUL R14, R14, 16777216 ;  /* 0x4b8000000e0ec820 */ /* 0x000fe20000400000 */
[----:B------:R-:W-:-:S02]  /*0420*/  SEL R11, RZ, 0x1fffe, !P5 ;  /* 0x0001fffeff0b7807 */ /* 0x000fc40006800000 */
[----:B------:R-:W-:Y:S02]  /*0430*/  FSETP.NEU.AND P6, PT, R19, -INF , PT ;  /* 0xff8000001300780b */ /* 0x000fe40003fcd000 */
[----:B------:R-:W-:Y:S01]  /*0440*/  FSETP.NEU.AND P5, PT, R18, -INF , PT ;  /* 0xff8000001200780b */ /* 0x000fe20003fad000 */
[----:B------:R-:W-:Y:S01]  /*0450*/  @!P1 FMUL R12, R12, 16777216 ;  /* 0x4b8000000c0c9820 */ /* 0x000fe20000400000 */
[----:B------:R-:W-:Y:S02]  /*0460*/  SEL R8, RZ, 0x1, !P6 ;  /* 0x00000001ff087807 */ /* 0x000fe40007000000 */
[----:B------:R-:W-:Y:S01]  /*0470*/  SEL R13, RZ, 0x1fffe, !P5 ;  /* 0x0001fffeff0d7807 */ /* 0x000fe20006800000 */
[----:B------:R-:W0:Y:S01]  /*0480*/  MUFU.RCP R15, R12 ;  /* 0x0000000c000f7308 */ /* 0x000e220000001000 */
[----:B------:R-:W-:Y:S01]  /*0490*/  IMAD.IADD R6, R6, 0x1, R11 ;  /* 0x0000000106067824 */ /* 0x000fe200078e020b */
[----:B------:R-:W-:Y:S02]  /*04a0*/  FSETP.NEU.AND P6, PT, R17, -INF , PT ;  /* 0xff8000001100780b */ /* 0x000fe40003fcd000 */
[----:B------:R-:W-:-:S04]  /*04b0*/  IMAD.IADD R13, R8, 0x1, R13 ;  /* 0x00000001080d7824 */ /* 0x000fc800078e020d */
[----:B------:R-:W1:Y:S01]  /*04c0*/  MUFU.RCP R14, R14 ;  /* 0x0000000e000e7308 */ /* 0x000e620000001000 */
[----:B------:R-:W-:Y:S01]  /*04d0*/  FSETP.NEU.AND P5, PT, R16, -INF , PT ;  /* 0xff8000001000780b */ /* 0x000fe20003fad000 */
[----:B------:R-:W-:Y:S01]  /*04e0*/  @P3 FMUL R4, R4, 0.25 ;  /* 0x3e80000004043820 */ /* 0x000fe20000400000 */
[----:B------:R-:W-:Y:S01]  /*04f0*/  @P2 FMUL R5, R5, 0.25 ;  /* 0x3e80000005052820 */ /* 0x000fe20000400000 */
[----:B------:R-:W-:Y:S02]  /*0500*/  SEL R8, RZ, 0x4, !P6 ;  /* 0x00000004ff087807 */ /* 0x000fe40007000000 */
[----:B------:R-:W-:Y:S02]  /*0510*/  SEL R11, RZ, 0x7fff8, !P5 ;  /* 0x0007fff8ff0b7807 */ /* 0x000fe40006800000 */
[----:B------:R-:W-:Y:S02]  /*0520*/  LOP3.LUT R6, R6, 0x3, RZ, 0xc0, !PT ;  /* 0x0000000306067812 */ /* 0x000fe400078ec0ff */
[----:B------:R-:W-:Y:S01]  /*0530*/  LOP3.LUT R13, R13, 0x3, RZ, 0xc0, !PT ;  /* 0x000000030d0d7812 */ /* 0x000fe200078ec0ff */
[----:B------:R-:W-:Y:S01]  /*0540*/  @!P1 FMUL R4, R4, 16777216 ;  /* 0x4b80000004049820 */ /* 0x000fe20000400000 */
[----:B------:R-:W-:Y:S01]  /*0550*/  @!P4 FMUL R5, R5, 16777216 ;  /* 0x4b8000000505c820 */ /* 0x000fe20000400000 */
[----:B------:R-:W-:-:S02]  /*0560*/  IADD3 R0, R6, R7, R0 ;  /* 0x0000000706007210 */ /* 0x000fc40007ffe000 */
[----:B------:R-:W-:Y:S01]  /*0570*/  IADD3 R8, R13, R11, R8 ;  /* 0x0000000b0d087210 */ /* 0x000fe20007ffe008 */
[----:B0-----:R-:W-:Y:S01]  /*0580*/  FMUL R15, R15, R4 ;  /* 0x000000040f0f7220 */ /* 0x001fe20000400000 */
[----:B-1----:R-:W-:Y:S01]  /*0590*/  FMUL R14, R14, R5 ;  /* 0x000000050e0e7220 */ /* 0x002fe20000400000 */
[----:B------:R-:W-:Y:S02]  /*05a0*/  LOP3.LUT P1, RZ, R0, 0xf, RZ, 0xc0, !PT ;  /* 0x0000000f00ff7812 */ /* 0x000fe4000782c0ff */
[----:B------:R-:W-:Y:S02]  /*05b0*/  LOP3.LUT P2, RZ, R8, 0xf, RZ, 0xc0, !PT ;  /* 0x0000000f08ff7812 */ /* 0x000fe4000784c0ff */
[----:B------:R-:W-:Y:S02]  /*05c0*/  SEL R4, R15, RZ, P1 ;  /* 0x000000ff0f047207 */ /* 0x000fe40000800000 */
[----:B------:R-:W-:Y:S01]  /*05d0*/  SEL R5, R14, RZ, P2 ;  /* 0x000000ff0e057207 */ /* 0x000fe20001000000 */
[----:B------:R-:W-:Y:S08]  /*05e0*/  @P0 EXIT ;  /* 0x000000000000094d */ /* 0x000ff00003800000 */
[----:B------:R-:W-:Y:S01]  /*05f0*/  STG.E.64 desc[UR4][R2.64], R4 ;  /* 0x0000000402007986 */ /* 0x000fe2000c101b04 */
[----:B------:R-:W-:Y:S05]  /*0600*/  EXIT ;  /* 0x000000000000794d */ /* 0x000fea0003800000 */
.L_x_0:
[----:B------:R-:W-:-:S00]  /*0610*/  BRA `(.L_x_0) ;  /* 0xfffffffc00fc7947 */ /* 0x000fc0000383ffff */
[----:B------:R-:W-:-:S00]  /*0620*/  NOP ;  /* 0x0000000000007918 */ /* 0x000fc00000000000 */
        /* <DEDUP_REMOVED lines=13> */
.L_x_1:


//--------------------- .nv.constant0.triton_poi_fused__safe_softmax_7 --------------------------
	.section	.nv.constant0.triton_poi_fused__safe_softmax_7,"a",@progbits
	.sectionflags	@""
	.align	4
.nv.constant0.triton_poi_fused__safe_softmax_7:
	.zero		556
